//
// Generated by NVIDIA NVVM Compiler
//
// Compiler Build ID: CL-36424714
// Cuda compilation tools, release 13.0, V13.0.88
// Based on NVVM 20.0.0
//

.version 9.0
.target sm_100
.address_size 64

	// .globl	_Z23row_sum_backward_kernelPfPKfi

.visible .entry _Z23row_sum_backward_kernelPfPKfi(
	.param .u64 .ptr .align 1 _Z23row_sum_backward_kernelPfPKfi_param_0,
	.param .u64 .ptr .align 1 _Z23row_sum_backward_kernelPfPKfi_param_1,
	.param .u32 _Z23row_sum_backward_kernelPfPKfi_param_2
)
{
	.reg .pred 	%p<4>;
	.reg .b32 	%r<7>;
	.reg .b32 	%f<3>;
	.reg .b64 	%rd<9>;

	ld.param.u64 	%rd1, [_Z23row_sum_backward_kernelPfPKfi_param_0];
	ld.param.u64 	%rd2, [_Z23row_sum_backward_kernelPfPKfi_param_1];
	ld.param.u32 	%r3, [_Z23row_sum_backward_kernelPfPKfi_param_2];
	mov.u32 	%r1, %ctaid.x;
	mov.u32 	%r4, %tid.x;
	setp.ge.s32 	%p1, %r1, %r3;
	setp.gt.u32 	%p2, %r4, 31;
	or.pred  	%p3, %p1, %p2;
	@%p3 bra 	$L__BB0_2;
	cvta.to.global.u64 	%rd3, %rd2;
	cvta.to.global.u64 	%rd4, %rd1;
	mul.wide.u32 	%rd5, %r1, 4;
	add.s64 	%rd6, %rd3, %rd5;
	ld.global.f32 	%f1, [%rd6];
	mul.f32 	%f2, %f1, 0f3D000000;
	shl.b32 	%r5, %r1, 5;
	add.s32 	%r6, %r5, %r4;
	mul.wide.u32 	%rd7, %r6, 4;
	add.s64 	%rd8, %rd4, %rd7;
	st.global.f32 	[%rd8], %f2;
$L__BB0_2:
	ret;

}


// ===== COMPILED SASS (sm_100) =====

	.target	sm_100

	.elftype	@"ET_EXEC"


//--------------------- .note.nv.tkinfo           --------------------------
	.section	.note.nv.tkinfo,"",@"SHT_NOTE"
	.sectionflags	@"SHF_NOTE_NV_TKINFO"
	.tkinfo
        /*0018*/ 	.word	0x00000002
        /*0030*/ 	.string	""
        /*0030*/ 	.string	"ptxas"
        /*0030*/ 	.string	"Cuda compilation tools, release 13.0, V13.0.88"
        /*0030*/ 	.string	"Build cuda_13.0.r13.0/compiler.36424714_0"
        /*0030*/ 	.string	"-arch sm_100 -m 64 "



//--------------------- .note.nv.cuinfo           --------------------------
	.section	.note.nv.cuinfo,"",@"SHT_NOTE"
	.sectionflags	@"SHF_NOTE_NV_CUINFO"
        /*0018*/ 	.short	0x0002
        /*001a*/ 	.short	0x0064
        /*001c*/ 	.short	0x0082
	.zero		2


//--------------------- .nv.info                  --------------------------
	.section	.nv.info,"",@"SHT_CUDA_INFO"
	.align	4


	//----- nvinfo : EIATTR_REGCOUNT
	.align		4
        /*0000*/ 	.byte	0x04, 0x2f
        /*0002*/ 	.short	(.L_1 - .L_0)
	.align		4
.L_0:
        /*0004*/ 	.word	index@(_Z23row_sum_backward_kernelPfPKfi)
        /*0008*/ 	.word	0x0000000a


	//----- nvinfo : EIATTR_FRAME_SIZE
	.align		4
.L_1:
        /*000c*/ 	.byte	0x04, 0x11
        /*000e*/ 	.short	(.L_3 - .L_2)
	.align		4
.L_2:
        /*0010*/ 	.word	index@(_Z23row_sum_backward_kernelPfPKfi)
        /*0014*/ 	.word	0x00000000


	//----- nvinfo : EIATTR_MIN_STACK_SIZE
	.align		4
.L_3:
        /*0018*/ 	.byte	0x04, 0x12
        /*001a*/ 	.short	(.L_5 - .L_4)
	.align		4
.L_4:
        /*001c*/ 	.word	index@(_Z23row_sum_backward_kernelPfPKfi)
        /*0020*/ 	.word	0x00000000
.L_5:


//--------------------- .nv.compat                --------------------------
	.section	.nv.compat,"",@"SHT_CUDA_COMPAT_INFO"
	.align	4
        /*0000*/ 	.byte	0x02, 0x09, 0x00, 0x00, 0x02, 0x02, 0x01, 0x00, 0x02, 0x05, 0x05, 0x00, 0x03, 0x07, 0x01, 0x01
        /*0010*/ 	.byte	0x02, 0x03, 0x00, 0x00, 0x02, 0x06, 0x01, 0x00, 0x04, 0x0b, 0x08, 0x00, 0x09, 0x00, 0x00, 0x00
        /*0020*/ 	.byte	0x00, 0x00, 0x00, 0x00


//--------------------- .nv.info._Z23row_sum_backward_kernelPfPKfi --------------------------
	.section	.nv.info._Z23row_sum_backward_kernelPfPKfi,"",@"SHT_CUDA_INFO"
	.sectionflags	@""
	.align	4


	//----- nvinfo : EIATTR_CUDA_API_VERSION
	.align		4
        /*0000*/ 	.byte	0x04, 0x37
        /*0002*/ 	.short	(.L_7 - .L_6)
.L_6:
        /*0004*/ 	.word	0x00000082


	//----- nvinfo : EIATTR_KPARAM_INFO
	.align		4
.L_7:
        /*0008*/ 	.byte	0x04, 0x17
        /*000a*/ 	.short	(.L_9 - .L_8)
.L_8:
        /*000c*/ 	.word	0x00000000
        /*0010*/ 	.short	0x0002
        /*0012*/ 	.short	0x0010
        /*0014*/ 	.byte	0x00, 0xf0, 0x11, 0x00


	//----- nvinfo : EIATTR_KPARAM_INFO
	.align		4
.L_9:
        /*0018*/ 	.byte	0x04, 0x17
        /*001a*/ 	.short	(.L_11 - .L_10)
.L_10:
        /*001c*/ 	.word	0x00000000
        /*0020*/ 	.short	0x0001
        /*0022*/ 	.short	0x0008
        /*0024*/ 	.byte	0x00, 0xf5, 0x21, 0x00


	//----- nvinfo : EIATTR_KPARAM_INFO
	.align		4
.L_11:
        /*0028*/ 	.byte	0x04, 0x17
        /*002a*/ 	.short	(.L_13 - .L_12)
.L_12:
        /*002c*/ 	.word	0x00000000
        /*0030*/ 	.short	0x0000
        /*0032*/ 	.short	0x0000
        /*0034*/ 	.byte	0x00, 0xf5, 0x21, 0x00


	//----- nvinfo : EIATTR_SPARSE_MMA_MASK
	.align		4
.L_13:
        /*0038*/ 	.byte	0x03, 0x50
        /*003a*/ 	.short	0x0000


	//----- nvinfo : EIATTR_MAXREG_COUNT
	.align		4
        /*003c*/ 	.byte	0x03, 0x1b
        /*003e*/ 	.short	0x00ff


	//----- nvinfo : EIATTR_MERCURY_ISA_VERSION
	.align		4
        /*0040*/ 	.byte	0x03, 0x5f
        /*0042*/ 	.short	0x0101


	//----- nvinfo : EIATTR_VRC_CTA_INIT_COUNT
	.align		4
        /*0044*/ 	.byte	0x02, 0x4a
	.zero		1
	.zero		1


	//----- nvinfo : EIATTR_EXIT_INSTR_OFFSETS
	.align		4
        /*0048*/ 	.byte	0x04, 0x1c
        /*004a*/ 	.short	(.L_15 - .L_14)


	//   ....[0]....
.L_14:
        /*004c*/ 	.word	0x00000060


	//   ....[1]....
        /*0050*/ 	.word	0x00000100


	//----- nvinfo : EIATTR_CBANK_PARAM_SIZE
	.align		4
.L_15:
        /*0054*/ 	.byte	0x03, 0x19
        /*0056*/ 	.short	0x0014


	//----- nvinfo : EIATTR_PARAM_CBANK
	.align		4
        /*0058*/ 	.byte	0x04, 0x0a
        /*005a*/ 	.short	(.L_17 - .L_16)
	.align		4
.L_16:
        /*005c*/ 	.word	index@(.nv.constant0._Z23row_sum_backward_kernelPfPKfi)
        /*0060*/ 	.short	0x0380
        /*0062*/ 	.short	0x0014


	//----- nvinfo : EIATTR_SW_WAR
	.align		4
.L_17:
        /*0064*/ 	.byte	0x04, 0x36
        /*0066*/ 	.short	(.L_19 - .L_18)
.L_18:
        /*0068*/ 	.word	0x00000008
.L_19:


//--------------------- .nv.callgraph             --------------------------
	.section	.nv.callgraph,"",@"SHT_CUDA_CALLGRAPH"
	.align	4
	.sectionentsize	8
	.align		4
        /*0000*/ 	.word	0x00000000
	.align		4
        /*0004*/ 	.word	0xffffffff
	.align		4
        /*0008*/ 	.word	0x00000000
	.align		4
        /*000c*/ 	.word	0xfffffffe
	.align		4
        /*0010*/ 	.word	0x00000000
	.align		4
        /*0014*/ 	.word	0xfffffffd
	.align		4
        /*0018*/ 	.word	0x00000000
	.align		4
        /*001c*/ 	.word	0xfffffffc


//--------------------- .text._Z23row_sum_backward_kernelPfPKfi --------------------------
	.section	.text._Z23row_sum_backward_kernelPfPKfi,"ax",@progbits
	.align	128
        .global         _Z23row_sum_backward_kernelPfPKfi
        .type           _Z23row_sum_backward_kernelPfPKfi,@function
        .size           _Z23row_sum_backward_kernelPfPKfi,(.L_x_1 - _Z23row_sum_backward_kernelPfPKfi)
        .other          _Z23row_sum_backward_kernelPfPKfi,@"STO_CUDA_ENTRY STV_DEFAULT"
_Z23row_sum_backward_kernelPfPKfi:
.text._Z23row_sum_backward_kernelPfPKfi:
[----:B------:R-:W-:Y:S01]  /*0000*/  LDC R1, c[0x0][0x37c] ;  /* 0x0000df00ff017b82 */ /* 0x000fe20000000800 */
[----:B------:R-:W0:Y:S01]  /*0010*/  S2R R0, SR_TID.X ;  /* 0x0000000000007919 */ /* 0x000e220000002100 */
[----:B------:R-:W1:Y:S01]  /*0020*/  LDCU UR4, c[0x0][0x390] ;  /* 0x00007200ff0477ac */ /* 0x000e620008000800 */
[----:B------:R-:W1:Y:S01]  /*0030*/  S2R R7, SR_CTAID.X ;  /* 0x0000000000077919 */ /* 0x000e620000002500 */
[----:B0-----:R-:W-:-:S04]  /*0040*/  ISETP.GT.U32.AND P0, PT, R0, 0x1f, PT ;  /* 0x0000001f0000780c */ /* 0x001fc80003f04070 */
[----:B-1----:R-:W-:-:S13]  /*0050*/  ISETP.GE.OR P0, PT, R7, UR4, P0 ;  /* 0x0000000407007c0c */ /* 0x002fda0008706670 */
[----:B------:R-:W-:Y:S05]  /*0060*/  @P0 EXIT ;  /* 0x000000000000094d */ /* 0x000fea0003800000 */
[----:B------:R-:W0:Y:S01]  /*0070*/  LDC.64 R2, c[0x0][0x388] ;  /* 0x0000e200ff027b82 */ /* 0x000e220000000a00 */
[----:B------:R-:W1:Y:S07]  /*0080*/  LDCU.64 UR4, c[0x0][0x358] ;  /* 0x00006b00ff0477ac */ /* 0x000e6e0008000a00 */
[----:B------:R-:W2:Y:S01]  /*0090*/  LDC.64 R4, c[0x0][0x380] ;  /* 0x0000e000ff047b82 */ /* 0x000ea20000000a00 */
[----:B0-----:R-:W-:-:S06]  /*00a0*/  IMAD.WIDE.U32 R2, R7, 0x4, R2 ;  /* 0x0000000407027825 */ /* 0x001fcc00078e0002 */
[----:B-1----:R-:W3:Y:S01]  /*00b0*/  LDG.E R2, desc[UR4][R2.64] ;  /* 0x0000000402027981 */ /* 0x002ee2000c1e1900 */
[----:B------:R-:W-:-:S05]  /*00c0*/  LEA R7, R7, R0, 0x5 ;  /* 0x0000000007077211 */ /* 0x000fca00078e28ff */
[----:B--2---:R-:W-:-:S04]  /*00d0*/  IMAD.WIDE.U32 R4, R7, 0x4, R4 ;  /* 0x0000000407047825 */ /* 0x004fc800078e0004 */
[----:B---3--:R-:W-:-:S05]  /*00e0*/  FMUL R7, R2, 0.03125 ;  /* 0x3d00000002077820 */ /* 0x008fca0000400000 */
[----:B------:R-:W-:Y:S01]  /*00f0*/  STG.E desc[UR4][R4.64], R7 ;  /* 0x0000000704007986 */ /* 0x000fe2000c101904 */
[----:B------:R-:W-:Y:S05]  /*0100*/  EXIT ;  /* 0x000000000000794d */ /* 0x000fea0003800000 */
.L_x_0:
[----:B------:R-:W-:-:S00]  /*0110*/  BRA `(.L_x_0) ;  /* 0xfffffffc00fc7947 */ /* 0x000fc0000383ffff */
[----:B------:R-:W-:-:S00]  /*0120*/  NOP ;  /* 0x0000000000007918 */ /* 0x000fc00000000000 */
        /* <DEDUP_REMOVED lines=13> */
.L_x_1:


//--------------------- .nv.shared.reserved.0     --------------------------
	.section	.nv.shared.reserved.0,"aw",@nobits
	.weak		__nv_reservedSMEM_offset_0_alias
	.size		__nv_reservedSMEM_offset_0_alias, 0, 64
	.other		__nv_reservedSMEM_offset_0_alias,@"STO_CUDA_RESERVED_SHARED STV_DEFAULT"
__nv_reservedSMEM_offset_0_alias:
	.zero		0
	.zero		64


//--------------------- .nv.constant0._Z23row_sum_backward_kernelPfPKfi --------------------------
	.section	.nv.constant0._Z23row_sum_backward_kernelPfPKfi,"a",@progbits
	.sectionflags	@""
	.align	4
.nv.constant0._Z23row_sum_backward_kernelPfPKfi:
	.zero		916


//--------------------- SYMBOLS --------------------------

	.type		.nv.reservedSmem.offset0,@object
	.size		.nv.reservedSmem.offset0,0x4
